	.headerflags	@"EF_CUDA_TEXMODE_UNIFIED EF_CUDA_64BIT_ADDRESS EF_CUDA_ACCELERATORS EF_CUDA_SM90 EF_CUDA_VIRTUAL_SM(EF_CUDA_SM90)"
	.elftype	@"ET_EXEC"


//--------------------- .nv.info                  --------------------------
	.section	.nv.info,"",@"SHT_CUDA_INFO"
	.align	4


	//----- nvinfo : EIATTR_REGCOUNT
	.align		4
        /*0000*/ 	.byte	0x04, 0x2f
        /*0002*/ 	.short	(.L_1 - .L_0)
	.align		4
.L_0:
        /*0004*/ 	.word	index@(triton_per_fused_mean_mul_sigmoid_34)
        /*0008*/ 	.word	0x00000017


	//----- nvinfo : EIATTR_MIN_STACK_SIZE
	.align		4
.L_1:
        /*000c*/ 	.byte	0x04, 0x12
        /*000e*/ 	.short	(.L_3 - .L_2)
	.align		4
.L_2:
        /*0010*/ 	.word	index@(triton_per_fused_mean_mul_sigmoid_34)
        /*0014*/ 	.word	0x00000000


	//----- nvinfo : EIATTR_FRAME_SIZE
	.align		4
.L_3:
        /*0018*/ 	.byte	0x04, 0x11
        /*001a*/ 	.short	(.L_5 - .L_4)
	.align		4
.L_4:
        /*001c*/ 	.word	index@(triton_per_fused_mean_mul_sigmoid_34)
        /*0020*/ 	.word	0x00000000


	//----- nvinfo : EIATTR_MIN_STACK_SIZE
	.align		4
.L_5:
        /*0024*/ 	.byte	0x04, 0x12
        /*0026*/ 	.short	(.L_7 - .L_6)
	.align		4
.L_6:
        /*0028*/ 	.word	index@(triton_per_fused_mean_mul_sigmoid_34)
        /*002c*/ 	.word	0x00000000
.L_7:


//--------------------- .nv.info.triton_per_fused_mean_mul_sigmoid_34 --------------------------
	.section	.nv.info.triton_per_fused_mean_mul_sigmoid_34,"",@"SHT_CUDA_INFO"
	.sectionflags	@""
	.align	4


	//----- nvinfo : EIATTR_CUDA_API_VERSION
	.align		4
        /*0000*/ 	.byte	0x04, 0x37
        /*0002*/ 	.short	(.L_9 - .L_8)
.L_8:
        /*0004*/ 	.word	0x0000007c


	//----- nvinfo : EIATTR_KPARAM_INFO
	.align		4
.L_9:
        /*0008*/ 	.byte	0x04, 0x17
        /*000a*/ 	.short	(.L_11 - .L_10)
.L_10:
        /*000c*/ 	.word	0x00000000
        /*0010*/ 	.short	0x0003
        /*0012*/ 	.short	0x0014
        /*0014*/ 	.byte	0x00, 0xf0, 0x11, 0x00


	//----- nvinfo : EIATTR_KPARAM_INFO
	.align		4
.L_11:
        /*0018*/ 	.byte	0x04, 0x17
        /*001a*/ 	.short	(.L_13 - .L_12)
.L_12:
        /*001c*/ 	.word	0x00000000
        /*0020*/ 	.short	0x0002
        /*0022*/ 	.short	0x0010
        /*0024*/ 	.byte	0x00, 0xf0, 0x11, 0x00


	//----- nvinfo : EIATTR_KPARAM_INFO
	.align		4
.L_13:
        /*0028*/ 	.byte	0x04, 0x17
        /*002a*/ 	.short	(.L_15 - .L_14)
.L_14:
        /*002c*/ 	.word	0x00000000
        /*0030*/ 	.short	0x0001
        /*0032*/ 	.short	0x0008
        /*0034*/ 	.byte	0x00, 0xf4, 0x21, 0x00


	//----- nvinfo : EIATTR_KPARAM_INFO
	.align		4
.L_15:
        /*0038*/ 	.byte	0x04, 0x17
        /*003a*/ 	.short	(.L_17 - .L_16)
.L_16:
        /*003c*/ 	.word	0x00000000
        /*0040*/ 	.short	0x0000
        /*0042*/ 	.short	0x0000
        /*0044*/ 	.byte	0x00, 0xf4, 0x21, 0x00


	//----- nvinfo : EIATTR_SPARSE_MMA_MASK
	.align		4
.L_17:
        /*0048*/ 	.byte	0x03, 0x50
        /*004a*/ 	.short	0x0000


	//----- nvinfo : EIATTR_MAXREG_COUNT
	.align		4
        /*004c*/ 	.byte	0x03, 0x1b
        /*004e*/ 	.short	0x00ff


	//----- nvinfo : EIATTR_COOP_GROUP_MASK_REGIDS
	.align		4
        /*0050*/ 	.byte	0x04, 0x29
        /*0052*/ 	.short	(.L_19 - .L_18)


	//   ....[0]....
.L_18:
        /*0054*/ 	.word	0xffffffff


	//   ....[1]....
        /*0058*/ 	.word	0xffffffff


	//   ....[2]....
        /*005c*/ 	.word	0xffffffff


	//   ....[3]....
        /*0060*/ 	.word	0xffffffff


	//   ....[4]....
        /*0064*/ 	.word	0xffffffff


	//   ....[5]....
        /*0068*/ 	.word	0xffffffff


	//   ....[6]....
        /*006c*/ 	.word	0xffffffff


	//   ....[7]....
        /*0070*/ 	.word	0xffffffff


	//   ....[8]....
        /*0074*/ 	.word	0xffffffff


	//   ....[9]....
        /*0078*/ 	.word	0xffffffff


	//----- nvinfo : EIATTR_COOP_GROUP_INSTR_OFFSETS
	.align		4
.L_19:
        /*007c*/ 	.byte	0x04, 0x28
        /*007e*/ 	.short	(.L_21 - .L_20)


	//   ....[0]....
.L_20:
        /*0080*/ 	.word	0x00000500


	//   ....[1]....
        /*0084*/ 	.word	0x00000540


	//   ....[2]....
        /*0088*/ 	.word	0x00000580


	//   ....[3]....
        /*008c*/ 	.word	0x000005b0


	//   ....[4]....
        /*0090*/ 	.word	0x000005f0


	//   ....[5]....
        /*0094*/ 	.word	0x00000610


	//   ....[6]....
        /*0098*/ 	.word	0x00000640


	//   ....[7]....
        /*009c*/ 	.word	0x00000670


	//   ....[8]....
        /*00a0*/ 	.word	0x00000780


	//   ....[9]....
        /*00a4*/ 	.word	0x000007c0


	//----- nvinfo : EIATTR_EXIT_INSTR_OFFSETS
	.align		4
.L_21:
        /*00a8*/ 	.byte	0x04, 0x1c
        /*00aa*/ 	.short	(.L_23 - .L_22)


	//   ....[0]....
.L_22:
        /*00ac*/ 	.word	0x000008e0


	//   ....[1]....
        /*00b0*/ 	.word	0x00000910


	//----- nvinfo : EIATTR_REQNTID
	.align		4
.L_23:
        /*00b4*/ 	.byte	0x04, 0x10
        /*00b6*/ 	.short	(.L_25 - .L_24)
.L_24:
        /*00b8*/ 	.word	0x00000080
        /*00bc*/ 	.word	0x00000001
        /*00c0*/ 	.word	0x00000001


	//----- nvinfo : EIATTR_CBANK_PARAM_SIZE
	.align		4
.L_25:
        /*00c4*/ 	.byte	0x03, 0x19
        /*00c6*/ 	.short	0x0018


	//----- nvinfo : EIATTR_PARAM_CBANK
	.align		4
        /*00c8*/ 	.byte	0x04, 0x0a
        /*00ca*/ 	.short	(.L_27 - .L_26)
	.align		4
.L_26:
        /*00cc*/ 	.word	index@(.nv.constant0.triton_per_fused_mean_mul_sigmoid_34)
        /*00d0*/ 	.short	0x0210
        /*00d2*/ 	.short	0x0018


	//----- nvinfo : EIATTR_SW_WAR
	.align		4
.L_27:
        /*00d4*/ 	.byte	0x04, 0x36
        /*00d6*/ 	.short	(.L_29 - .L_28)
.L_28:
        /*00d8*/ 	.word	0x00000008
.L_29:


//--------------------- .nv.callgraph             --------------------------
	.section	.nv.callgraph,"",@"SHT_CUDA_CALLGRAPH"
	.align	4
	.sectionentsize	8
	.align		4
        /*0000*/ 	.word	0x00000000
	.align		4
        /*0004*/ 	.word	0xffffffff
	.align		4
        /*0008*/ 	.word	0x00000000
	.align		4
        /*000c*/ 	.word	0xfffffffe
	.align		4
        /*0010*/ 	.word	0x00000000
	.align		4
        /*0014*/ 	.word	0xfffffffd
	.align		4
        /*0018*/ 	.word	0x00000000
	.align		4
        /*001c*/ 	.word	0xfffffffc


//--------------------- .text.triton_per_fused_mean_mul_sigmoid_34 --------------------------
	.section	.text.triton_per_fused_mean_mul_sigmoid_34,"ax",@progbits
	.sectionflags	@"SHF_BARRIERS=1"
	.align	128
        .global         triton_per_fused_mean_mul_sigmoid_34
        .type           triton_per_fused_mean_mul_sigmoid_34,@function
        .size           triton_per_fused_mean_mul_sigmoid_34,(.L_x_1 - triton_per_fused_mean_mul_sigmoid_34)
        .other          triton_per_fused_mean_mul_sigmoid_34,@"STO_CUDA_ENTRY STV_DEFAULT"
triton_per_fused_mean_mul_sigmoid_34:
.text.triton_per_fused_mean_mul_sigmoid_34:
[----:B------:R-:W0:Y:S02]  /*0000*/  LDC R1, c[0x0][0x28] ;  /* 0x00000a00ff017b82 */ /* 0x000e240000000800 */
[----:B------:R-:W1:Y:S01]  /*0010*/  S2R R0, SR_CTAID.X ;  /* 0x0000000000007919 */ /* 0x000e620000002500 */
[----:B------:R-:W-:Y:S01]  /*0020*/  HFMA2.MMA R4, -RZ, RZ, 0, 0 ;  /* 0x00000000ff047435 */ /* 0x000fe200000001ff */
[----:B------:R-:W2:Y:S01]  /*0030*/  LDC.64 R6, c[0x0][0x218] ;  /* 0x00008600ff067b82 */ /* 0x000ea20000000a00 */
[----:B------:R-:W-:Y:S01]  /*0040*/  ULDC.64 UR6, c[0x0][0x208] ;  /* 0x0000820000067ab9 */ /* 0x000fe20000000a00 */
[----:B------:R-:W3:Y:S01]  /*0050*/  S2R R3, SR_TID.X ;  /* 0x0000000000037919 */ /* 0x000ee20000002100 */
[----:B-1----:R-:W-:Y:S02]  /*0060*/  SHF.L.U32 R0, R0, 0x5, RZ ;  /* 0x0000000500007819 */ /* 0x002fe400000006ff */
[----:B---3--:R-:W-:Y:S02]  /*0070*/  SHF.L.U32 R9, R3, 0x2, RZ ;  /* 0x0000000203097819 */ /* 0x008fe400000006ff */
[----:B------:R-:W-:Y:S02]  /*0080*/  SHF.R.U32.HI R8, RZ, 0x3, R3 ;  /* 0x00000003ff087819 */ /* 0x000fe40000011603 */
[----:B------:R-:W-:-:S04]  /*0090*/  LOP3.LUT R5, R0, 0x1c, R9, 0xf8, !PT ;  /* 0x0000001c00057812 */ /* 0x000fc800078ef809 */
[C---:B------:R-:W-:Y:S01]  /*00a0*/  ISETP.GE.AND P0, PT, R5.reuse, 0xf00, PT ;  /* 0x00000f000500780c */ /* 0x040fe20003f06270 */
[----:B------:R-:W-:-:S05]  /*00b0*/  IMAD.HI R4, R5, -0x77777777, R4 ;  /* 0x8888888905047827 */ /* 0x000fca00078e0204 */
[----:B------:R-:W-:-:S04]  /*00c0*/  SHF.R.U32.HI R11, RZ, 0x1f, R4 ;  /* 0x0000001fff0b7819 */ /* 0x000fc80000011604 */
[----:B------:R-:W-:Y:S02]  /*00d0*/  LEA.HI.SX32 R11, R4, R11, 0x17 ;  /* 0x0000000b040b7211 */ /* 0x000fe400078fbaff */
[----:B------:R-:W-:-:S03]  /*00e0*/  SGXT.U32 R4, R8, 0x4 ;  /* 0x000000040804781a */ /* 0x000fc60000000000 */
[----:B------:R-:W-:-:S04]  /*00f0*/  IMAD R13, R11, -0x3c0, R5 ;  /* 0xfffffc400b0d7824 */ /* 0x000fc800078e0205 */
[----:B------:R-:W-:-:S04]  /*0100*/  IMAD R4, R4, 0x3c0, R13 ;  /* 0x000003c004047824 */ /* 0x000fc800078e020d */
[----:B------:R-:W-:Y:S01]  /*0110*/  IMAD R11, R11, 0x3c00, R4 ;  /* 0x00003c000b0b7824 */ /* 0x000fe200078e0204 */
[----:B------:R-:W-:-:S03]  /*0120*/  CS2R R4, SRZ ;  /* 0x0000000000047805 */ /* 0x000fc6000001ff00 */
[----:B--2---:R-:W-:Y:S01]  /*0130*/  IMAD.WIDE R10, R11, 0x4, R6 ;  /* 0x000000040b0a7825 */ /* 0x004fe200078e0206 */
[----:B------:R-:W-:-:S06]  /*0140*/  CS2R R6, SRZ ;  /* 0x0000000000067805 */ /* 0x000fcc000001ff00 */
[----:B------:R-:W2:Y:S01]  /*0150*/  @!P0 LDG.E.128 R4, desc[UR6][R10.64] ;  /* 0x000000060a048981 */ /* 0x000ea2000c1e1d00 */
[----:B------:R-:W-:Y:S01]  /*0160*/  MOV R17, 0x3e800000 ;  /* 0x3e80000000117802 */ /* 0x000fe20000000f00 */
[----:B------:R-:W1:Y:S01]  /*0170*/  S2UR UR5, SR_CgaCtaId ;  /* 0x00000000000579c3 */ /* 0x000e620000008800 */
[----:B------:R-:W-:Y:S02]  /*0180*/  UMOV UR4, 0x400 ;  /* 0x0000040000047882 */ /* 0x000fe40000000000 */
[----:B-1----:R-:W-:Y:S01]  /*0190*/  UPRMT UR4, UR5, 0x654, UR4 ;  /* 0x0000065405047896 */ /* 0x002fe20008000004 */
[----:B--2---:R-:W-:Y:S02]  /*01a0*/  SEL R4, R4, RZ, !P0 ;  /* 0x000000ff04047207 */ /* 0x004fe40004000000 */
[----:B------:R-:W-:Y:S02]  /*01b0*/  SEL R5, R5, RZ, !P0 ;  /* 0x000000ff05057207 */ /* 0x000fe40004000000 */
[----:B------:R-:W-:Y:S01]  /*01c0*/  SEL R6, R6, RZ, !P0 ;  /* 0x000000ff06067207 */ /* 0x000fe20004000000 */
[----:B------:R-:W-:Y:S01]  /*01d0*/  FADD R8, RZ, -R4 ;  /* 0x80000004ff087221 */ /* 0x000fe20000000000 */
[----:B------:R-:W-:-:S03]  /*01e0*/  SEL R7, R7, RZ, !P0 ;  /* 0x000000ff07077207 */ /* 0x000fc60004000000 */
[----:B------:R-:W-:Y:S01]  /*01f0*/  FMUL R13, R8, 1.4426950216293334961 ;  /* 0x3fb8aa3b080d7820 */ /* 0x000fe20000400000 */
[----:B------:R-:W-:Y:S01]  /*0200*/  FADD R8, RZ, -R5 ;  /* 0x80000005ff087221 */ /* 0x000fe20000000000 */
[----:B------:R-:W-:-:S03]  /*0210*/  FADD R12, RZ, -R6 ;  /* 0x80000006ff0c7221 */ /* 0x000fc60000000000 */
[----:B------:R-:W-:Y:S01]  /*0220*/  FMUL R14, R8, 1.4426950216293334961 ;  /* 0x3fb8aa3b080e7820 */ /* 0x000fe20000400000 */
[----:B------:R-:W-:Y:S01]  /*0230*/  FADD R8, RZ, -R7 ;  /* 0x80000007ff087221 */ /* 0x000fe20000000000 */
[----:B------:R-:W-:Y:S01]  /*0240*/  FMUL R12, R12, 1.4426950216293334961 ;  /* 0x3fb8aa3b0c0c7820 */ /* 0x000fe20000400000 */
[----:B------:R-:W-:Y:S02]  /*0250*/  FSETP.GEU.AND P1, PT, R13, -126, PT ;  /* 0xc2fc00000d00780b */ /* 0x000fe40003f2e000 */
[----:B------:R-:W-:Y:S01]  /*0260*/  FMUL R15, R8, 1.4426950216293334961 ;  /* 0x3fb8aa3b080f7820 */ /* 0x000fe20000400000 */
[----:B------:R-:W-:Y:S02]  /*0270*/  FSETP.GEU.AND P4, PT, R14, -126, PT ;  /* 0xc2fc00000e00780b */ /* 0x000fe40003f8e000 */
[----:B------:R-:W-:Y:S02]  /*0280*/  FSETP.GEU.AND P2, PT, R12, -126, PT ;  /* 0xc2fc00000c00780b */ /* 0x000fe40003f4e000 */
[----:B------:R-:W-:-:S06]  /*0290*/  FSETP.GEU.AND P3, PT, R15, -126, PT ;  /* 0xc2fc00000f00780b */ /* 0x000fcc0003f6e000 */
[----:B------:R-:W-:-:S03]  /*02a0*/  @!P1 FMUL R13, R13, 0.5 ;  /* 0x3f0000000d0d9820 */ /* 0x000fc60000400000 */
[----:B------:R-:W-:Y:S01]  /*02b0*/  @!P4 FMUL R14, R14, 0.5 ;  /* 0x3f0000000e0ec820 */ /* 0x000fe20000400000 */
[----:B------:R-:W1:Y:S01]  /*02c0*/  MUFU.EX2 R8, R13 ;  /* 0x0000000d00087308 */ /* 0x000e620000000800 */
[----:B------:R-:W-:Y:S02]  /*02d0*/  @!P2 FMUL R12, R12, 0.5 ;  /* 0x3f0000000c0ca820 */ /* 0x000fe40000400000 */
[----:B------:R-:W-:-:S05]  /*02e0*/  @!P3 FMUL R15, R15, 0.5 ;  /* 0x3f0000000f0fb820 */ /* 0x000fca0000400000 */
[----:B------:R-:W2:Y:S01]  /*02f0*/  MUFU.EX2 R10, R14 ;  /* 0x0000000e000a7308 */ /* 0x000ea20000000800 */
[----:B-1----:R-:W-:-:S07]  /*0300*/  @!P1 FMUL R8, R8, R8 ;  /* 0x0000000808089220 */ /* 0x002fce0000400000 */
[----:B------:R-:W1:Y:S01]  /*0310*/  MUFU.EX2 R11, R12 ;  /* 0x0000000c000b7308 */ /* 0x000e620000000800 */
[----:B------:R-:W-:Y:S01]  /*0320*/  FADD R8, R8, 1 ;  /* 0x3f80000008087421 */ /* 0x000fe20000000000 */
[----:B--2---:R-:W-:-:S06]  /*0330*/  @!P4 FMUL R10, R10, R10 ;  /* 0x0000000a0a0ac220 */ /* 0x004fcc0000400000 */
[----:B------:R2:W3:Y:S01]  /*0340*/  MUFU.EX2 R16, R15 ;  /* 0x0000000f00107308 */ /* 0x0004e20000000800 */
[----:B------:R-:W-:Y:S01]  /*0350*/  FSETP.GT.AND P1, PT, R8, 8.50705917302346158658e+37, PT ;  /* 0x7e8000000800780b */ /* 0x000fe20003f24000 */
[----:B------:R-:W-:-:S03]  /*0360*/  FADD R10, R10, 1 ;  /* 0x3f8000000a0a7421 */ /* 0x000fc60000000000 */
[----:B------:R-:W-:Y:S01]  /*0370*/  FSEL R13, R17, 1, P1 ;  /* 0x3f800000110d7808 */ /* 0x000fe20000800000 */
[----:B-1----:R-:W-:Y:S01]  /*0380*/  @!P2 FMUL R11, R11, R11 ;  /* 0x0000000b0b0ba220 */ /* 0x002fe20000400000 */
[----:B------:R-:W-:-:S03]  /*0390*/  FSETP.GT.AND P2, PT, R10, 8.50705917302346158658e+37, PT ;  /* 0x7e8000000a00780b */ /* 0x000fc60003f44000 */
[----:B------:R-:W-:Y:S01]  /*03a0*/  FADD R11, R11, 1 ;  /* 0x3f8000000b0b7421 */ /* 0x000fe20000000000 */
[----:B--2---:R-:W-:-:S03]  /*03b0*/  FSEL R15, R17, 1, P2 ;  /* 0x3f800000110f7808 */ /* 0x004fc60001000000 */
[----:B------:R-:W-:Y:S01]  /*03c0*/  @P1 FMUL R8, R8, 0.25 ;  /* 0x3e80000008081820 */ /* 0x000fe20000400000 */
[----:B---3--:R-:W-:Y:S01]  /*03d0*/  @!P3 FMUL R16, R16, R16 ;  /* 0x000000101010b220 */ /* 0x008fe20000400000 */
[----:B------:R-:W-:Y:S02]  /*03e0*/  FSETP.GT.AND P3, PT, R11, 8.50705917302346158658e+37, PT ;  /* 0x7e8000000b00780b */ /* 0x000fe40003f64000 */
[----:B------:R-:W-:Y:S01]  /*03f0*/  ISETP.GE.AND P1, PT, R3, 0x80, PT ;  /* 0x000000800300780c */ /* 0x000fe20003f26270 */
[----:B------:R-:W-:Y:S01]  /*0400*/  FADD R16, R16, 1 ;  /* 0x3f80000010107421 */ /* 0x000fe20000000000 */
[----:B------:R-:W1:Y:S01]  /*0410*/  MUFU.RCP R8, R8 ;  /* 0x0000000800087308 */ /* 0x000e620000001000 */
[----:B------:R-:W-:Y:S01]  /*0420*/  @P2 FMUL R10, R10, 0.25 ;  /* 0x3e8000000a0a2820 */ /* 0x000fe20000400000 */
[----:B------:R-:W-:Y:S02]  /*0430*/  FSEL R12, R17, 1, P3 ;  /* 0x3f800000110c7808 */ /* 0x000fe40001800000 */
[----:B------:R-:W-:-:S04]  /*0440*/  FSETP.GT.AND P4, PT, R16, 8.50705917302346158658e+37, PT ;  /* 0x7e8000001000780b */ /* 0x000fc80003f84000 */
[----:B------:R-:W2:Y:S01]  /*0450*/  MUFU.RCP R10, R10 ;  /* 0x0000000a000a7308 */ /* 0x000ea20000001000 */
[----:B------:R-:W-:Y:S01]  /*0460*/  @P3 FMUL R11, R11, 0.25 ;  /* 0x3e8000000b0b3820 */ /* 0x000fe20000400000 */
[----:B------:R-:W-:Y:S01]  /*0470*/  FSEL R17, R17, 1, P4 ;  /* 0x3f80000011117808 */ /* 0x000fe20002000000 */
[----:B-1----:R-:W-:-:S05]  /*0480*/  FMUL R13, R8, R13 ;  /* 0x0000000d080d7220 */ /* 0x002fca0000400000 */
[----:B------:R-:W1:Y:S01]  /*0490*/  MUFU.RCP R11, R11 ;  /* 0x0000000b000b7308 */ /* 0x000e620000001000 */
[----:B------:R-:W-:Y:S01]  /*04a0*/  @P4 FMUL R16, R16, 0.25 ;  /* 0x3e80000010104820 */ /* 0x000fe20000400000 */
[----:B------:R-:W-:Y:S01]  /*04b0*/  FMUL R13, R4, R13 ;  /* 0x0000000d040d7220 */ /* 0x000fe20000400000 */
[----:B--2---:R-:W-:-:S05]  /*04c0*/  FMUL R10, R10, R15 ;  /* 0x0000000f0a0a7220 */ /* 0x004fca0000400000 */
[----:B------:R-:W2:Y:S01]  /*04d0*/  MUFU.RCP R16, R16 ;  /* 0x0000001000107308 */ /* 0x000ea20000001000 */
[----:B------:R-:W-:Y:S01]  /*04e0*/  FSEL R13, R13, RZ, !P0 ;  /* 0x000000ff0d0d7208 */ /* 0x000fe20004000000 */
[----:B------:R-:W-:-:S04]  /*04f0*/  FMUL R10, R5, R10 ;  /* 0x0000000a050a7220 */ /* 0x000fc80000400000 */
[----:B------:R-:W3:Y:S01]  /*0500*/  SHFL.BFLY PT, R4, R13, 0x10, 0x1f ;  /* 0x0e001f000d047f89 */ /* 0x000ee200000e0000 */
[----:B-1----:R-:W-:Y:S01]  /*0510*/  FMUL R15, R11, R12 ;  /* 0x0000000c0b0f7220 */ /* 0x002fe20000400000 */
[----:B------:R-:W-:-:S03]  /*0520*/  FSEL R10, R10, RZ, !P0 ;  /* 0x000000ff0a0a7208 */ /* 0x000fc60004000000 */
[----:B------:R-:W-:Y:S02]  /*0530*/  FMUL R15, R6, R15 ;  /* 0x0000000f060f7220 */ /* 0x000fe40000400000 */
[----:B------:R-:W1:Y:S01]  /*0540*/  SHFL.BFLY PT, R5, R10, 0x10, 0x1f ;  /* 0x0e001f000a057f89 */ /* 0x000e6200000e0000 */
[----:B--2---:R-:W-:Y:S02]  /*0550*/  FMUL R8, R16, R17 ;  /* 0x0000001110087220 */ /* 0x004fe40000400000 */
[----:B------:R-:W-:Y:S02]  /*0560*/  FSEL R15, R15, RZ, !P0 ;  /* 0x000000ff0f0f7208 */ /* 0x000fe40004000000 */
[----:B------:R-:W-:-:S03]  /*0570*/  FMUL R8, R7, R8 ;  /* 0x0000000807087220 */ /* 0x000fc60000400000 */
[----:B------:R-:W2:Y:S02]  /*0580*/  SHFL.BFLY PT, R12, R15, 0x10, 0x1f ;  /* 0x0e001f000f0c7f89 */ /* 0x000ea400000e0000 */
[----:B------:R-:W-:Y:S02]  /*0590*/  FSEL R8, R8, RZ, !P0 ;  /* 0x000000ff08087208 */ /* 0x000fe40004000000 */
[----:B------:R-:W-:-:S03]  /*05a0*/  LOP3.LUT P0, RZ, R3, 0x18, RZ, 0xc0, !PT ;  /* 0x0000001803ff7812 */ /* 0x000fc6000780c0ff */
[----:B------:R-:W4:Y:S01]  /*05b0*/  SHFL.BFLY PT, R7, R8, 0x10, 0x1f ;  /* 0x0e001f0008077f89 */ /* 0x000f2200000e0000 */
[----:B---3--:R-:W-:Y:S01]  /*05c0*/  FADD R4, R13, R4 ;  /* 0x000000040d047221 */ /* 0x008fe20000000000 */
[----:B-1----:R-:W-:Y:S01]  /*05d0*/  FADD R6, R10, R5 ;  /* 0x000000050a067221 */ /* 0x002fe20000000000 */
[----:B------:R-:W-:-:S03]  /*05e0*/  SHF.R.U32.HI R10, RZ, 0x5, R3 ;  /* 0x00000005ff0a7819 */ /* 0x000fc60000011603 */
[----:B------:R-:W1:Y:S01]  /*05f0*/  SHFL.BFLY PT, R5, R4, 0x8, 0x1f ;  /* 0x0d001f0004057f89 */ /* 0x000e6200000e0000 */
[----:B--2---:R-:W-:-:S05]  /*0600*/  FADD R12, R15, R12 ;  /* 0x0000000c0f0c7221 */ /* 0x004fca0000000000 */
[----:B------:R-:W2:Y:S01]  /*0610*/  SHFL.BFLY PT, R11, R12, 0x8, 0x1f ;  /* 0x0d001f000c0b7f89 */ /* 0x000ea200000e0000 */
[----:B----4-:R-:W-:Y:S01]  /*0620*/  FADD R14, R8, R7 ;  /* 0x00000007080e7221 */ /* 0x010fe20000000000 */
[----:B------:R-:W-:Y:S02]  /*0630*/  SGXT.U32 R8, R10, 0x2 ;  /* 0x000000020a08781a */ /* 0x000fe40000000000 */
[----:B------:R-:W3:Y:S01]  /*0640*/  SHFL.BFLY PT, R7, R6, 0x8, 0x1f ;  /* 0x0d001f0006077f89 */ /* 0x000ee200000e0000 */
[----:B------:R-:W-:Y:S02]  /*0650*/  LOP3.LUT R10, R9, 0x1c, RZ, 0xc0, !PT ;  /* 0x0000001c090a7812 */ /* 0x000fe400078ec0ff */
[----:B------:R-:W-:Y:S01]  /*0660*/  SHF.L.U32 R15, R8, 0x2, RZ ;  /* 0x00000002080f7819 */ /* 0x000fe200000006ff */
[----:B------:R-:W4:Y:S01]  /*0670*/  SHFL.BFLY PT, R13, R14, 0x8, 0x1f ;  /* 0x0d001f000e0d7f89 */ /* 0x000f2200000e0000 */
[----:B------:R-:W-:Y:S01]  /*0680*/  SHF.L.U32 R16, R10, 0x4, RZ ;  /* 0x000000040a107819 */ /* 0x000fe200000006ff */
[----:B-1----:R-:W-:-:S03]  /*0690*/  FADD R18, R4, R5 ;  /* 0x0000000504127221 */ /* 0x002fc60000000000 */
[----:B------:R-:W-:-:S05]  /*06a0*/  LOP3.LUT R15, R16, R15, RZ, 0xfc, !PT ;  /* 0x0000000f100f7212 */ /* 0x000fca00078efcff */
[----:B------:R-:W-:Y:S01]  /*06b0*/  @!P0 STS [R15+UR4], R18 ;  /* 0x000000120f008988 */ /* 0x000fe20008000804 */
[----:B--2---:R-:W-:Y:S01]  /*06c0*/  FADD R20, R12, R11 ;  /* 0x0000000b0c147221 */ /* 0x004fe20000000000 */
[----:B---3--:R-:W-:-:S04]  /*06d0*/  FADD R6, R6, R7 ;  /* 0x0000000706067221 */ /* 0x008fc80000000000 */
[----:B------:R-:W-:Y:S01]  /*06e0*/  @!P0 STS [R15+UR4+0x20], R20 ;  /* 0x000020140f008988 */ /* 0x000fe20008000804 */
[----:B----4-:R-:W-:-:S03]  /*06f0*/  FADD R14, R14, R13 ;  /* 0x0000000d0e0e7221 */ /* 0x010fc60000000000 */
[----:B------:R-:W-:Y:S01]  /*0700*/  @!P0 STS [R15+UR4+0x10], R6 ;  /* 0x000010060f008988 */ /* 0x000fe20008000804 */
[----:B------:R-:W-:-:S03]  /*0710*/  IADD3 R13, R16, UR4, RZ ;  /* 0x00000004100d7c10 */ /* 0x000fc6000fffe0ff */
[----:B------:R-:W-:Y:S01]  /*0720*/  @!P0 STS [R15+UR4+0x30], R14 ;  /* 0x0000300e0f008988 */ /* 0x000fe20008000804 */
[----:B------:R-:W-:Y:S01]  /*0730*/  BAR.SYNC.DEFER_BLOCKING 0x0 ;  /* 0x0000000000007b1d */ /* 0x000fe20000010000 */
[----:B------:R-:W-:Y:S01]  /*0740*/  LOP3.LUT P0, RZ, R3, 0x3, RZ, 0xc0, !PT ;  /* 0x0000000303ff7812 */ /* 0x000fe2000780c0ff */
[----:B------:R-:W-:-:S03]  /*0750*/  IMAD R13, R10, -0xc, R13 ;  /* 0xfffffff40a0d7824 */ /* 0x000fc600078e020d */
[C---:B------:R-:W-:Y:S01]  /*0760*/  ISETP.LT.AND P0, PT, R3.reuse, 0x80, !P0 ;  /* 0x000000800300780c */ /* 0x040fe20004701270 */
[----:B------:R-:W1:Y:S04]  /*0770*/  @!P1 LDS R2, [R9+UR4] ;  /* 0x0000000409029984 */ /* 0x000e680008000800 */
[----:B-1----:R-:W1:Y:S02]  /*0780*/  SHFL.BFLY PT, R5, R2, 0x2, 0x1f ;  /* 0x0c401f0002057f89 */ /* 0x002e6400000e0000 */
[----:B-1----:R-:W-:Y:S01]  /*0790*/  FADD R11, R2, R5 ;  /* 0x00000005020b7221 */ /* 0x002fe20000000000 */
[----:B------:R-:W-:Y:S02]  /*07a0*/  LOP3.LUT R2, R3, 0x1f, RZ, 0xc0, !PT ;  /* 0x0000001f03027812 */ /* 0x000fe400078ec0ff */
[----:B------:R-:W-:-:S02]  /*07b0*/  LOP3.LUT R3, R0, 0x1f, R3, 0xf8, !PT ;  /* 0x0000001f00037812 */ /* 0x000fc400078ef803 */
[----:B------:R-:W1:Y:S01]  /*07c0*/  SHFL.BFLY PT, R4, R11, 0x1, 0x1f ;  /* 0x0c201f000b047f89 */ /* 0x000e6200000e0000 */
[----:B------:R-:W-:Y:S01]  /*07d0*/  LEA R14, R2, UR4, 0x2 ;  /* 0x00000004020e7c11 */ /* 0x000fe2000f8e10ff */
[----:B-1----:R-:W-:Y:S02]  /*07e0*/  FADD R12, R11, R4 ;  /* 0x000000040b0c7221 */ /* 0x002fe40000000000 */
[----:B------:R-:W1:Y:S03]  /*07f0*/  LDC.64 R10, c[0x0][0x210] ;  /* 0x00008400ff0a7b82 */ /* 0x000e660000000a00 */
[----:B------:R-:W-:Y:S05]  /*0800*/  @P0 STS [R9+UR4], R12 ;  /* 0x0000000c09000988 */ /* 0x000fea0008000804 */
[----:B------:R-:W-:Y:S01]  /*0810*/  BAR.SYNC.DEFER_BLOCKING 0x0 ;  /* 0x0000000000007b1d */ /* 0x000fe20000010000 */
[----:B------:R-:W-:-:S04]  /*0820*/  ISETP.GE.AND P0, PT, R3, 0xf00, PT ;  /* 0x00000f000300780c */ /* 0x000fc80003f06270 */
[----:B------:R-:W-:Y:S01]  /*0830*/  ISETP.EQ.AND P0, PT, R8, RZ, !P0 ;  /* 0x000000ff0800720c */ /* 0x000fe20004702270 */
[----:B-1----:R-:W-:Y:S01]  /*0840*/  IMAD.WIDE R2, R3, 0x4, R10 ;  /* 0x0000000403027825 */ /* 0x002fe200078e020a */
[----:B------:R-:W-:Y:S04]  /*0850*/  LDS R4, [R16+UR4] ;  /* 0x0000000410047984 */ /* 0x000fe80008000800 */
[----:B------:R-:W-:Y:S04]  /*0860*/  LDS R5, [R16+UR4+0x10] ;  /* 0x0000100410057984 */ /* 0x000fe80008000800 */
[----:B------:R-:W-:Y:S04]  /*0870*/  LDS R6, [R16+UR4+0x20] ;  /* 0x0000200410067984 */ /* 0x000fe80008000800 */
[----:B------:R-:W1:Y:S01]  /*0880*/  LDS R7, [R16+UR4+0x30] ;  /* 0x0000300410077984 */ /* 0x000e620008000800 */
[----:B------:R-:W-:Y:S06]  /*0890*/  BAR.SYNC.DEFER_BLOCKING 0x0 ;  /* 0x0000000000007b1d */ /* 0x000fec0000010000 */
[----:B-1----:R1:W-:Y:S02]  /*08a0*/  STS.128 [R13], R4 ;  /* 0x000000040d007388 */ /* 0x0023e40000000c00 */
[----:B------:R-:W-:Y:S06]  /*08b0*/  BAR.SYNC.DEFER_BLOCKING 0x0 ;  /* 0x0000000000007b1d */ /* 0x000fec0000010000 */
[----:B------:R-:W2:Y:S02]  /*08c0*/  LDS R14, [R14] ;  /* 0x000000000e0e7984 */ /* 0x000ea40000000800 */
[----:B------:R-:W-:Y:S06]  /*08d0*/  BAR.SYNC.DEFER_BLOCKING 0x0 ;  /* 0x0000000000007b1d */ /* 0x000fec0000010000 */
[----:B-1----:R-:W-:Y:S05]  /*08e0*/  @!P0 EXIT ;  /* 0x000000000000894d */ /* 0x002fea0003800000 */
[----:B--2---:R-:W-:-:S05]  /*08f0*/  FMUL R5, R14, 0.0625 ;  /* 0x3d8000000e057820 */ /* 0x004fca0000400000 */
[----:B------:R-:W-:Y:S01]  /*0900*/  STG.E desc[UR6][R2.64], R5 ;  /* 0x0000000502007986 */ /* 0x000fe2000c101906 */
[----:B------:R-:W-:Y:S05]  /*0910*/  EXIT ;  /* 0x000000000000794d */ /* 0x000fea0003800000 */
.L_x_0:
[----:B------:R-:W-:-:S00]  /*0920*/  BRA `(.L_x_0) ;  /* 0xfffffffc00fc7947 */ /* 0x000fc0000383ffff */
[----:B------:R-:W-:-:S00]  /*0930*/  NOP ;  /* 0x0000000000007918 */ /* 0x000fc00000000000 */
        /* <DEDUP_REMOVED lines=12> */
.L_x_1:


//--------------------- .nv.shared.triton_per_fused_mean_mul_sigmoid_34 --------------------------
	.section	.nv.shared.triton_per_fused_mean_mul_sigmoid_34,"aw",@nobits
	.sectionflags	@""
	.align	16
	.zero		1024


//--------------------- .nv.constant0.triton_per_fused_mean_mul_sigmoid_34 --------------------------
	.section	.nv.constant0.triton_per_fused_mean_mul_sigmoid_34,"a",@progbits
	.sectionflags	@""
	.align	4
.nv.constant0.triton_per_fused_mean_mul_sigmoid_34:
	.zero		552
